	.headerflags	@"EF_CUDA_TEXMODE_UNIFIED EF_CUDA_64BIT_ADDRESS EF_CUDA_ACCELERATORS EF_CUDA_SM90 EF_CUDA_VIRTUAL_SM(EF_CUDA_SM90)"
	.elftype	@"ET_EXEC"


//--------------------- .nv.info                  --------------------------
	.section	.nv.info,"",@"SHT_CUDA_INFO"
	.align	4


	//----- nvinfo : EIATTR_REGCOUNT
	.align		4
        /*0000*/ 	.byte	0x04, 0x2f
        /*0002*/ 	.short	(.L_3 - .L_2)
	.align		4
.L_2:
        /*0004*/ 	.word	index@(triton_poi_fused__native_batch_norm_legit_no_training_convolution_relu_15)
        /*0008*/ 	.word	0x00000017


	//----- nvinfo : EIATTR_MIN_STACK_SIZE
	.align		4
.L_3:
        /*000c*/ 	.byte	0x04, 0x12
        /*000e*/ 	.short	(.L_5 - .L_4)
	.align		4
.L_4:
        /*0010*/ 	.word	index@(triton_poi_fused__native_batch_norm_legit_no_training_convolution_relu_15)
        /*0014*/ 	.word	0x00000000


	//----- nvinfo : EIATTR_FRAME_SIZE
	.align		4
.L_5:
        /*0018*/ 	.byte	0x04, 0x11
        /*001a*/ 	.short	(.L_7 - .L_6)
	.align		4
.L_6:
        /*001c*/ 	.word	index@(triton_poi_fused__native_batch_norm_legit_no_training_convolution_relu_15)
        /*0020*/ 	.word	0x00000000


	//----- nvinfo : EIATTR_MIN_STACK_SIZE
	.align		4
.L_7:
        /*0024*/ 	.byte	0x04, 0x12
        /*0026*/ 	.short	(.L_9 - .L_8)
	.align		4
.L_8:
        /*0028*/ 	.word	index@(triton_poi_fused__native_batch_norm_legit_no_training_convolution_relu_15)
        /*002c*/ 	.word	0x00000000
.L_9:


//--------------------- .nv.info.triton_poi_fused__native_batch_norm_legit_no_training_convolution_relu_15 --------------------------
	.section	.nv.info.triton_poi_fused__native_batch_norm_legit_no_training_convolution_relu_15,"",@"SHT_CUDA_INFO"
	.sectionflags	@""
	.align	4


	//----- nvinfo : EIATTR_CUDA_API_VERSION
	.align		4
        /*0000*/ 	.byte	0x04, 0x37
        /*0002*/ 	.short	(.L_11 - .L_10)
.L_10:
        /*0004*/ 	.word	0x0000007c


	//----- nvinfo : EIATTR_KPARAM_INFO
	.align		4
.L_11:
        /*0008*/ 	.byte	0x04, 0x17
        /*000a*/ 	.short	(.L_13 - .L_12)
.L_12:
        /*000c*/ 	.word	0x00000000
        /*0010*/ 	.short	0x0007
        /*0012*/ 	.short	0x0038
        /*0014*/ 	.byte	0x00, 0xf0, 0x11, 0x00


	//----- nvinfo : EIATTR_KPARAM_INFO
	.align		4
.L_13:
        /*0018*/ 	.byte	0x04, 0x17
        /*001a*/ 	.short	(.L_15 - .L_14)
.L_14:
        /*001c*/ 	.word	0x00000000
        /*0020*/ 	.short	0x0006
        /*0022*/ 	.short	0x0030
        /*0024*/ 	.byte	0x00, 0xf4, 0x21, 0x00


	//----- nvinfo : EIATTR_KPARAM_INFO
	.align		4
.L_15:
        /*0028*/ 	.byte	0x04, 0x17
        /*002a*/ 	.short	(.L_17 - .L_16)
.L_16:
        /*002c*/ 	.word	0x00000000
        /*0030*/ 	.short	0x0005
        /*0032*/ 	.short	0x0028
        /*0034*/ 	.byte	0x00, 0xf4, 0x21, 0x00


	//----- nvinfo : EIATTR_KPARAM_INFO
	.align		4
.L_17:
        /*0038*/ 	.byte	0x04, 0x17
        /*003a*/ 	.short	(.L_19 - .L_18)
.L_18:
        /*003c*/ 	.word	0x00000000
        /*0040*/ 	.short	0x0004
        /*0042*/ 	.short	0x0020
        /*0044*/ 	.byte	0x00, 0xf4, 0x21, 0x00


	//----- nvinfo : EIATTR_KPARAM_INFO
	.align		4
.L_19:
        /*0048*/ 	.byte	0x04, 0x17
        /*004a*/ 	.short	(.L_21 - .L_20)
.L_20:
        /*004c*/ 	.word	0x00000000
        /*0050*/ 	.short	0x0003
        /*0052*/ 	.short	0x0018
        /*0054*/ 	.byte	0x00, 0xf4, 0x21, 0x00


	//----- nvinfo : EIATTR_KPARAM_INFO
	.align		4
.L_21:
        /*0058*/ 	.byte	0x04, 0x17
        /*005a*/ 	.short	(.L_23 - .L_22)
.L_22:
        /*005c*/ 	.word	0x00000000
        /*0060*/ 	.short	0x0002
        /*0062*/ 	.short	0x0010
        /*0064*/ 	.byte	0x00, 0xf4, 0x21, 0x00


	//----- nvinfo : EIATTR_KPARAM_INFO
	.align		4
.L_23:
        /*0068*/ 	.byte	0x04, 0x17
        /*006a*/ 	.short	(.L_25 - .L_24)
.L_24:
        /*006c*/ 	.word	0x00000000
        /*0070*/ 	.short	0x0001
        /*0072*/ 	.short	0x0008
        /*0074*/ 	.byte	0x00, 0xf4, 0x21, 0x00


	//----- nvinfo : EIATTR_KPARAM_INFO
	.align		4
.L_25:
        /*0078*/ 	.byte	0x04, 0x17
        /*007a*/ 	.short	(.L_27 - .L_26)
.L_26:
        /*007c*/ 	.word	0x00000000
        /*0080*/ 	.short	0x0000
        /*0082*/ 	.short	0x0000
        /*0084*/ 	.byte	0x00, 0xf4, 0x21, 0x00


	//----- nvinfo : EIATTR_SPARSE_MMA_MASK
	.align		4
.L_27:
        /*0088*/ 	.byte	0x03, 0x50
        /*008a*/ 	.short	0x0000


	//----- nvinfo : EIATTR_MAXREG_COUNT
	.align		4
        /*008c*/ 	.byte	0x03, 0x1b
        /*008e*/ 	.short	0x00ff


	//----- nvinfo : EIATTR_EXIT_INSTR_OFFSETS
	.align		4
        /*0090*/ 	.byte	0x04, 0x1c
        /*0092*/ 	.short	(.L_29 - .L_28)


	//   ....[0]....
.L_28:
        /*0094*/ 	.word	0x00000350


	//   ....[1]....
        /*0098*/ 	.word	0x00000370


	//----- nvinfo : EIATTR_REQNTID
	.align		4
.L_29:
        /*009c*/ 	.byte	0x04, 0x10
        /*009e*/ 	.short	(.L_31 - .L_30)
.L_30:
        /*00a0*/ 	.word	0x00000080
        /*00a4*/ 	.word	0x00000001
        /*00a8*/ 	.word	0x00000001


	//----- nvinfo : EIATTR_CBANK_PARAM_SIZE
	.align		4
.L_31:
        /*00ac*/ 	.byte	0x03, 0x19
        /*00ae*/ 	.short	0x003c


	//----- nvinfo : EIATTR_PARAM_CBANK
	.align		4
        /*00b0*/ 	.byte	0x04, 0x0a
        /*00b2*/ 	.short	(.L_33 - .L_32)
	.align		4
.L_32:
        /*00b4*/ 	.word	index@(.nv.constant0.triton_poi_fused__native_batch_norm_legit_no_training_convolution_relu_15)
        /*00b8*/ 	.short	0x0210
        /*00ba*/ 	.short	0x003c


	//----- nvinfo : EIATTR_SW_WAR
	.align		4
.L_33:
        /*00bc*/ 	.byte	0x04, 0x36
        /*00be*/ 	.short	(.L_35 - .L_34)
.L_34:
        /*00c0*/ 	.word	0x00000008
.L_35:


//--------------------- .nv.callgraph             --------------------------
	.section	.nv.callgraph,"",@"SHT_CUDA_CALLGRAPH"
	.align	4
	.sectionentsize	8
	.align		4
        /*0000*/ 	.word	0x00000000
	.align		4
        /*0004*/ 	.word	0xffffffff
	.align		4
        /*0008*/ 	.word	0x00000000
	.align		4
        /*000c*/ 	.word	0xfffffffe
	.align		4
        /*0010*/ 	.word	0x00000000
	.align		4
        /*0014*/ 	.word	0xfffffffd
	.align		4
        /*0018*/ 	.word	0x00000000
	.align		4
        /*001c*/ 	.word	0xfffffffc


//--------------------- .nv.constant4             --------------------------
	.section	.nv.constant4,"a",@progbits
	.align	8
	.align		8
.nv.constant4:
        /*0000*/ 	.dword	_$_str
	.align		8
        /*0008*/ 	.dword	_$_str_$_2


//--------------------- .text.triton_poi_fused__native_batch_norm_legit_no_training_convolution_relu_15 --------------------------
	.section	.text.triton_poi_fused__native_batch_norm_legit_no_training_convolution_relu_15,"ax",@progbits
	.align	128
        .global         triton_poi_fused__native_batch_norm_legit_no_training_convolution_relu_15
        .type           triton_poi_fused__native_batch_norm_legit_no_training_convolution_relu_15,@function
        .size           triton_poi_fused__native_batch_norm_legit_no_training_convolution_relu_15,(.L_x_1 - triton_poi_fused__native_batch_norm_legit_no_training_convolution_relu_15)
        .other          triton_poi_fused__native_batch_norm_legit_no_training_convolution_relu_15,@"STO_CUDA_ENTRY STV_DEFAULT"
triton_poi_fused__native_batch_norm_legit_no_training_convolution_relu_15:
.text.triton_poi_fused__native_batch_norm_legit_no_training_convolution_relu_15:
[----:B------:R-:W0:Y:S01]  /*0000*/  LDC R1, c[0x0][0x28] ;  /* 0x00000a00ff017b82 */ /* 0x000e220000000800 */
[----:B------:R-:W1:Y:S07]  /*0010*/  S2R R0, SR_TID.X ;  /* 0x0000000000007919 */ /* 0x000e6e0000002100 */
[----:B------:R-:W2:Y:S01]  /*0020*/  LDC.64 R12, c[0x0][0x228] ;  /* 0x00008a00ff0c7b82 */ /* 0x000ea20000000a00 */
[----:B------:R-:W-:Y:S01]  /*0030*/  CS2R R4, SRZ ;  /* 0x0000000000047805 */ /* 0x000fe2000001ff00 */
[----:B------:R-:W-:Y:S01]  /*0040*/  ULDC.64 UR4, c[0x0][0x208] ;  /* 0x0000820000047ab9 */ /* 0x000fe20000000a00 */
[----:B------:R-:W3:Y:S05]  /*0050*/  S2R R3, SR_CTAID.X ;  /* 0x0000000000037919 */ /* 0x000eea0000002500 */
[----:B------:R-:W4:Y:S08]  /*0060*/  LDC.64 R10, c[0x0][0x218] ;  /* 0x00008600ff0a7b82 */ /* 0x000f300000000a00 */
[----:B------:R-:W5:Y:S08]  /*0070*/  LDC.64 R14, c[0x0][0x220] ;  /* 0x00008800ff0e7b82 */ /* 0x000f700000000a00 */
[----:B------:R-:W5:Y:S01]  /*0080*/  LDC.64 R16, c[0x0][0x230] ;  /* 0x00008c00ff107b82 */ /* 0x000f620000000a00 */
[----:B-1----:R-:W-:-:S07]  /*0090*/  LOP3.LUT R0, R0, 0x7f, RZ, 0xc0, !PT ;  /* 0x0000007f00007812 */ /* 0x002fce00078ec0ff */
[----:B------:R-:W1:Y:S01]  /*00a0*/  LDC.64 R6, c[0x0][0x238] ;  /* 0x00008e00ff067b82 */ /* 0x000e620000000a00 */
[----:B---3--:R-:W-:Y:S02]  /*00b0*/  SHF.R.S32.HI R2, RZ, 0x18, R3 ;  /* 0x00000018ff027819 */ /* 0x008fe40000011403 */
[----:B------:R-:W-:Y:S02]  /*00c0*/  LEA R0, R3, R0, 0x7 ;  /* 0x0000000003007211 */ /* 0x000fe400078e38ff */
[----:B------:R-:W-:Y:S02]  /*00d0*/  SGXT R3, R2, 0x1 ;  /* 0x000000010203781a */ /* 0x000fe40000000200 */
[----:B------:R-:W-:Y:S02]  /*00e0*/  ISETP.GE.AND P0, PT, R0, 0x400, PT ;  /* 0x000004000000780c */ /* 0x000fe40003f06270 */
[----:B------:R-:W-:-:S04]  /*00f0*/  LEA.HI R3, R3, R0, RZ, 0x8 ;  /* 0x0000000003037211 */ /* 0x000fc800078f40ff */
[----:B------:R-:W-:-:S04]  /*0100*/  LOP3.LUT R3, R3, 0xffffff00, RZ, 0xc0, !PT ;  /* 0xffffff0003037812 */ /* 0x000fc800078ec0ff */
[----:B------:R-:W-:Y:S02]  /*0110*/  IADD3 R19, R0, -R3, RZ ;  /* 0x8000000300137210 */ /* 0x000fe40007ffe0ff */
[----:B------:R-:W3:Y:S03]  /*0120*/  LDC.64 R2, c[0x0][0x210] ;  /* 0x00008400ff027b82 */ /* 0x000ee60000000a00 */
[----:B--2---:R-:W-:-:S05]  /*0130*/  IMAD.WIDE R12, R19, 0x4, R12 ;  /* 0x00000004130c7825 */ /* 0x004fca00078e020c */
[----:B------:R5:W2:Y:S01]  /*0140*/  @!P0 LDG.E.EL R4, desc[UR4][R12.64] ;  /* 0x000000040c048981 */ /* 0x000aa2000c2e1900 */
[----:B------:R-:W-:Y:S01]  /*0150*/  CS2R R8, SRZ ;  /* 0x0000000000087805 */ /* 0x000fe2000001ff00 */
[----:B----4-:R-:W-:-:S05]  /*0160*/  IMAD.WIDE R10, R19, 0x4, R10 ;  /* 0x00000004130a7825 */ /* 0x010fca00078e020a */
[----:B------:R4:W2:Y:S01]  /*0170*/  @!P0 LDG.E.EL R8, desc[UR4][R10.64] ;  /* 0x000000040a088981 */ /* 0x0008a2000c2e1900 */
[----:B-----5:R-:W-:-:S04]  /*0180*/  IMAD.WIDE R12, R19, 0x4, R14 ;  /* 0x00000004130c7825 */ /* 0x020fc800078e020e */
[----:B---3--:R-:W-:Y:S01]  /*0190*/  IMAD.WIDE R2, R0, 0x4, R2 ;  /* 0x0000000400027825 */ /* 0x008fe200078e0202 */
[----:B------:R-:W3:Y:S04]  /*01a0*/  @!P0 LDG.E.EL R9, desc[UR4][R12.64] ;  /* 0x000000040c098981 */ /* 0x000ee8000c2e1900 */
[----:B------:R-:W5:Y:S01]  /*01b0*/  @!P0 LDG.E R5, desc[UR4][R2.64] ;  /* 0x0000000402058981 */ /* 0x000f62000c1e1900 */
[----:B0-----:R-:W-:-:S04]  /*01c0*/  IMAD.WIDE R14, R19, 0x4, R16 ;  /* 0x00000004130e7825 */ /* 0x001fc800078e0210 */
[----:B-1----:R-:W-:Y:S01]  /*01d0*/  IMAD.WIDE R16, R19, 0x4, R6 ;  /* 0x0000000413107825 */ /* 0x002fe200078e0206 */
[----:B------:R-:W-:Y:S01]  /*01e0*/  CS2R R18, SRZ ;  /* 0x0000000000127805 */ /* 0x000fe2000001ff00 */
[----:B----4-:R-:W-:Y:S01]  /*01f0*/  HFMA2.MMA R11, -RZ, RZ, 1.625, 0 ;  /* 0x3e800000ff0b7435 */ /* 0x010fe200000001ff */
[----:B------:R-:W0:Y:S04]  /*0200*/  LDC.64 R6, c[0x0][0x240] ;  /* 0x00009000ff067b82 */ /* 0x000e280000000a00 */
[----:B------:R-:W4:Y:S04]  /*0210*/  @!P0 LDG.E.EL R18, desc[UR4][R14.64] ;  /* 0x000000040e128981 */ /* 0x000f28000c2e1900 */
[----:B------:R-:W4:Y:S01]  /*0220*/  @!P0 LDG.E.EL R19, desc[UR4][R16.64] ;  /* 0x0000000410138981 */ /* 0x000f22000c2e1900 */
[----:B0-----:R-:W-:-:S04]  /*0230*/  IMAD.WIDE R6, R0, 0x4, R6 ;  /* 0x0000000400067825 */ /* 0x001fc800078e0206 */
[----:B--2---:R-:W-:-:S04]  /*0240*/  FADD R4, R4, 9.9999997473787516356e-06 ;  /* 0x3727c5ac04047421 */ /* 0x004fc80000000000 */
[----:B------:R-:W0:Y:S02]  /*0250*/  MUFU.SQRT R20, R4 ;  /* 0x0000000400147308 */ /* 0x000e240000002000 */
[C---:B0-----:R-:W-:Y:S02]  /*0260*/  FSETP.GT.AND P1, PT, R20.reuse, 8.50705917302346158658e+37, PT ;  /* 0x7e8000001400780b */ /* 0x041fe40003f24000 */
[----:B------:R-:W-:-:S11]  /*0270*/  FSETP.GEU.AND P2, PT, R20, 1.175494350822287508e-38, PT ;  /* 0x008000001400780b */ /* 0x000fd60003f4e000 */
[----:B------:R-:W-:-:S04]  /*0280*/  @P1 FMUL R20, R20, 0.25 ;  /* 0x3e80000014141820 */ /* 0x000fc80000400000 */
[----:B------:R-:W-:-:S06]  /*0290*/  @!P2 FMUL R20, R20, 16777216 ;  /* 0x4b8000001414a820 */ /* 0x000fcc0000400000 */
[----:B------:R-:W0:Y:S01]  /*02a0*/  MUFU.RCP R20, R20 ;  /* 0x0000001400147308 */ /* 0x000e220000001000 */
[----:B------:R-:W-:Y:S01]  /*02b0*/  FSEL R11, R11, 1, P1 ;  /* 0x3f8000000b0b7808 */ /* 0x000fe20000800000 */
[----:B-----5:R-:W-:-:S04]  /*02c0*/  FADD R5, R8, R5 ;  /* 0x0000000508057221 */ /* 0x020fc80000000000 */
[----:B------:R-:W-:Y:S01]  /*02d0*/  @!P2 FMUL R11, R11, 16777216 ;  /* 0x4b8000000b0ba820 */ /* 0x000fe20000400000 */
[----:B---3--:R-:W-:-:S03]  /*02e0*/  FADD R9, R5, -R9 ;  /* 0x8000000905097221 */ /* 0x008fc60000000000 */
[----:B0-----:R-:W-:-:S04]  /*02f0*/  FMUL R4, R20, R11 ;  /* 0x0000000b14047220 */ /* 0x001fc80000400000 */
[----:B------:R-:W-:-:S04]  /*0300*/  FMUL R4, R9, R4 ;  /* 0x0000000409047220 */ /* 0x000fc80000400000 */
[----:B----4-:R-:W-:Y:S01]  /*0310*/  FFMA R4, R4, R18, R19 ;  /* 0x0000001204047223 */ /* 0x010fe20000000013 */
[----:B------:R0:W-:Y:S04]  /*0320*/  @!P0 STG.E desc[UR4][R2.64], R5 ;  /* 0x0000000502008986 */ /* 0x0001e8000c101904 */
[----:B------:R-:W-:-:S04]  /*0330*/  FSETP.GEU.AND P1, PT, R4, RZ, PT ;  /* 0x000000ff0400720b */ /* 0x000fc80003f2e000 */
[----:B------:R-:W-:Y:S01]  /*0340*/  FSEL R9, R4, RZ, P1 ;  /* 0x000000ff04097208 */ /* 0x000fe20000800000 */
[----:B0-----:R-:W-:Y:S08]  /*0350*/  @P0 EXIT ;  /* 0x000000000000094d */ /* 0x001ff00003800000 */
[----:B------:R-:W-:Y:S01]  /*0360*/  STG.E desc[UR4][R6.64], R9 ;  /* 0x0000000906007986 */ /* 0x000fe2000c101904 */
[----:B------:R-:W-:Y:S05]  /*0370*/  EXIT ;  /* 0x000000000000794d */ /* 0x000fea0003800000 */
.L_x_0:
[----:B------:R-:W-:-:S00]  /*0380*/  BRA `(.L_x_0) ;  /* 0xfffffffc00fc7947 */ /* 0x000fc0000383ffff */
[----:B------:R-:W-:-:S00]  /*0390*/  NOP ;  /* 0x0000000000007918 */ /* 0x000fc00000000000 */
        /* <DEDUP_REMOVED lines=14> */
.L_x_1:


//--------------------- .nv.global.init           --------------------------
	.section	.nv.global.init,"aw",@progbits
.nv.global.init:
	.type		_$_str,@object
	.size		_$_str,(_$_str_$_2 - _$_str)
_$_str:
        /*0000*/ 	.byte	0x5f, 0x5f, 0x43, 0x55, 0x44, 0x41, 0x5f, 0x46, 0x54, 0x5a, 0x00
	.type		_$_str_$_2,@object
	.size		_$_str_$_2,(.L_1 - _$_str_$_2)
_$_str_$_2:
        /*000b*/ 	.byte	0x5f, 0x5f, 0x43, 0x55, 0x44, 0x41, 0x5f, 0x50, 0x52, 0x45, 0x43, 0x5f, 0x53, 0x51, 0x52, 0x54
        /*001b*/ 	.byte	0x00
.L_1:


//--------------------- .nv.constant0.triton_poi_fused__native_batch_norm_legit_no_training_convolution_relu_15 --------------------------
	.section	.nv.constant0.triton_poi_fused__native_batch_norm_legit_no_training_convolution_relu_15,"a",@progbits
	.sectionflags	@""
	.align	4
.nv.constant0.triton_poi_fused__native_batch_norm_legit_no_training_convolution_relu_15:
	.zero		588
